	.headerflags	@"EF_CUDA_TEXMODE_UNIFIED EF_CUDA_64BIT_ADDRESS EF_CUDA_ACCELERATORS EF_CUDA_SM90 EF_CUDA_VIRTUAL_SM(EF_CUDA_SM90)"
	.elftype	@"ET_EXEC"


//--------------------- .nv.info                  --------------------------
	.section	.nv.info,"",@"SHT_CUDA_INFO"
	.align	4


	//----- nvinfo : EIATTR_REGCOUNT
	.align		4
        /*0000*/ 	.byte	0x04, 0x2f
        /*0002*/ 	.short	(.L_3 - .L_2)
	.align		4
.L_2:
        /*0004*/ 	.word	index@(triton_poi_fused__native_batch_norm_legit_no_training_convolution_relu_1)
        /*0008*/ 	.word	0x00000015


	//----- nvinfo : EIATTR_MIN_STACK_SIZE
	.align		4
.L_3:
        /*000c*/ 	.byte	0x04, 0x12
        /*000e*/ 	.short	(.L_5 - .L_4)
	.align		4
.L_4:
        /*0010*/ 	.word	index@(triton_poi_fused__native_batch_norm_legit_no_training_convolution_relu_1)
        /*0014*/ 	.word	0x00000000


	//----- nvinfo : EIATTR_FRAME_SIZE
	.align		4
.L_5:
        /*0018*/ 	.byte	0x04, 0x11
        /*001a*/ 	.short	(.L_7 - .L_6)
	.align		4
.L_6:
        /*001c*/ 	.word	index@(triton_poi_fused__native_batch_norm_legit_no_training_convolution_relu_1)
        /*0020*/ 	.word	0x00000000


	//----- nvinfo : EIATTR_MIN_STACK_SIZE
	.align		4
.L_7:
        /*0024*/ 	.byte	0x04, 0x12
        /*0026*/ 	.short	(.L_9 - .L_8)
	.align		4
.L_8:
        /*0028*/ 	.word	index@(triton_poi_fused__native_batch_norm_legit_no_training_convolution_relu_1)
        /*002c*/ 	.word	0x00000000
.L_9:


//--------------------- .nv.info.triton_poi_fused__native_batch_norm_legit_no_training_convolution_relu_1 --------------------------
	.section	.nv.info.triton_poi_fused__native_batch_norm_legit_no_training_convolution_relu_1,"",@"SHT_CUDA_INFO"
	.sectionflags	@""
	.align	4


	//----- nvinfo : EIATTR_CUDA_API_VERSION
	.align		4
        /*0000*/ 	.byte	0x04, 0x37
        /*0002*/ 	.short	(.L_11 - .L_10)
.L_10:
        /*0004*/ 	.word	0x0000007c


	//----- nvinfo : EIATTR_KPARAM_INFO
	.align		4
.L_11:
        /*0008*/ 	.byte	0x04, 0x17
        /*000a*/ 	.short	(.L_13 - .L_12)
.L_12:
        /*000c*/ 	.word	0x00000000
        /*0010*/ 	.short	0x0007
        /*0012*/ 	.short	0x0038
        /*0014*/ 	.byte	0x00, 0xf0, 0x11, 0x00


	//----- nvinfo : EIATTR_KPARAM_INFO
	.align		4
.L_13:
        /*0018*/ 	.byte	0x04, 0x17
        /*001a*/ 	.short	(.L_15 - .L_14)
.L_14:
        /*001c*/ 	.word	0x00000000
        /*0020*/ 	.short	0x0006
        /*0022*/ 	.short	0x0030
        /*0024*/ 	.byte	0x00, 0xf4, 0x21, 0x00


	//----- nvinfo : EIATTR_KPARAM_INFO
	.align		4
.L_15:
        /*0028*/ 	.byte	0x04, 0x17
        /*002a*/ 	.short	(.L_17 - .L_16)
.L_16:
        /*002c*/ 	.word	0x00000000
        /*0030*/ 	.short	0x0005
        /*0032*/ 	.short	0x0028
        /*0034*/ 	.byte	0x00, 0xf4, 0x21, 0x00


	//----- nvinfo : EIATTR_KPARAM_INFO
	.align		4
.L_17:
        /*0038*/ 	.byte	0x04, 0x17
        /*003a*/ 	.short	(.L_19 - .L_18)
.L_18:
        /*003c*/ 	.word	0x00000000
        /*0040*/ 	.short	0x0004
        /*0042*/ 	.short	0x0020
        /*0044*/ 	.byte	0x00, 0xf4, 0x21, 0x00


	//----- nvinfo : EIATTR_KPARAM_INFO
	.align		4
.L_19:
        /*0048*/ 	.byte	0x04, 0x17
        /*004a*/ 	.short	(.L_21 - .L_20)
.L_20:
        /*004c*/ 	.word	0x00000000
        /*0050*/ 	.short	0x0003
        /*0052*/ 	.short	0x0018
        /*0054*/ 	.byte	0x00, 0xf4, 0x21, 0x00


	//----- nvinfo : EIATTR_KPARAM_INFO
	.align		4
.L_21:
        /*0058*/ 	.byte	0x04, 0x17
        /*005a*/ 	.short	(.L_23 - .L_22)
.L_22:
        /*005c*/ 	.word	0x00000000
        /*0060*/ 	.short	0x0002
        /*0062*/ 	.short	0x0010
        /*0064*/ 	.byte	0x00, 0xf4, 0x21, 0x00


	//----- nvinfo : EIATTR_KPARAM_INFO
	.align		4
.L_23:
        /*0068*/ 	.byte	0x04, 0x17
        /*006a*/ 	.short	(.L_25 - .L_24)
.L_24:
        /*006c*/ 	.word	0x00000000
        /*0070*/ 	.short	0x0001
        /*0072*/ 	.short	0x0008
        /*0074*/ 	.byte	0x00, 0xf4, 0x21, 0x00


	//----- nvinfo : EIATTR_KPARAM_INFO
	.align		4
.L_25:
        /*0078*/ 	.byte	0x04, 0x17
        /*007a*/ 	.short	(.L_27 - .L_26)
.L_26:
        /*007c*/ 	.word	0x00000000
        /*0080*/ 	.short	0x0000
        /*0082*/ 	.short	0x0000
        /*0084*/ 	.byte	0x00, 0xf4, 0x21, 0x00


	//----- nvinfo : EIATTR_SPARSE_MMA_MASK
	.align		4
.L_27:
        /*0088*/ 	.byte	0x03, 0x50
        /*008a*/ 	.short	0x0000


	//----- nvinfo : EIATTR_MAXREG_COUNT
	.align		4
        /*008c*/ 	.byte	0x03, 0x1b
        /*008e*/ 	.short	0x00ff


	//----- nvinfo : EIATTR_EXIT_INSTR_OFFSETS
	.align		4
        /*0090*/ 	.byte	0x04, 0x1c
        /*0092*/ 	.short	(.L_29 - .L_28)


	//   ....[0]....
.L_28:
        /*0094*/ 	.word	0x00000300


	//   ....[1]....
        /*0098*/ 	.word	0x00000320


	//----- nvinfo : EIATTR_REQNTID
	.align		4
.L_29:
        /*009c*/ 	.byte	0x04, 0x10
        /*009e*/ 	.short	(.L_31 - .L_30)
.L_30:
        /*00a0*/ 	.word	0x00000080
        /*00a4*/ 	.word	0x00000001
        /*00a8*/ 	.word	0x00000001


	//----- nvinfo : EIATTR_CBANK_PARAM_SIZE
	.align		4
.L_31:
        /*00ac*/ 	.byte	0x03, 0x19
        /*00ae*/ 	.short	0x003c


	//----- nvinfo : EIATTR_PARAM_CBANK
	.align		4
        /*00b0*/ 	.byte	0x04, 0x0a
        /*00b2*/ 	.short	(.L_33 - .L_32)
	.align		4
.L_32:
        /*00b4*/ 	.word	index@(.nv.constant0.triton_poi_fused__native_batch_norm_legit_no_training_convolution_relu_1)
        /*00b8*/ 	.short	0x0210
        /*00ba*/ 	.short	0x003c


	//----- nvinfo : EIATTR_SW_WAR
	.align		4
.L_33:
        /*00bc*/ 	.byte	0x04, 0x36
        /*00be*/ 	.short	(.L_35 - .L_34)
.L_34:
        /*00c0*/ 	.word	0x00000008
.L_35:


//--------------------- .nv.callgraph             --------------------------
	.section	.nv.callgraph,"",@"SHT_CUDA_CALLGRAPH"
	.align	4
	.sectionentsize	8
	.align		4
        /*0000*/ 	.word	0x00000000
	.align		4
        /*0004*/ 	.word	0xffffffff
	.align		4
        /*0008*/ 	.word	0x00000000
	.align		4
        /*000c*/ 	.word	0xfffffffe
	.align		4
        /*0010*/ 	.word	0x00000000
	.align		4
        /*0014*/ 	.word	0xfffffffd
	.align		4
        /*0018*/ 	.word	0x00000000
	.align		4
        /*001c*/ 	.word	0xfffffffc


//--------------------- .nv.constant4             --------------------------
	.section	.nv.constant4,"a",@progbits
	.align	8
	.align		8
.nv.constant4:
        /*0000*/ 	.dword	_$_str
	.align		8
        /*0008*/ 	.dword	_$_str_$_2


//--------------------- .text.triton_poi_fused__native_batch_norm_legit_no_training_convolution_relu_1 --------------------------
	.section	.text.triton_poi_fused__native_batch_norm_legit_no_training_convolution_relu_1,"ax",@progbits
	.align	128
        .global         triton_poi_fused__native_batch_norm_legit_no_training_convolution_relu_1
        .type           triton_poi_fused__native_batch_norm_legit_no_training_convolution_relu_1,@function
        .size           triton_poi_fused__native_batch_norm_legit_no_training_convolution_relu_1,(.L_x_1 - triton_poi_fused__native_batch_norm_legit_no_training_convolution_relu_1)
        .other          triton_poi_fused__native_batch_norm_legit_no_training_convolution_relu_1,@"STO_CUDA_ENTRY STV_DEFAULT"
triton_poi_fused__native_batch_norm_legit_no_training_convolution_relu_1:
.text.triton_poi_fused__native_batch_norm_legit_no_training_convolution_relu_1:
[----:B------:R-:W0:Y:S08]  /*0000*/  LDC R1, c[0x0][0x28] ;  /* 0x00000a00ff017b82 */ /* 0x000e300000000800 */
[----:B------:R-:W1:Y:S01]  /*0010*/  LDC.64 R2, c[0x0][0x228] ;  /* 0x00008a00ff027b82 */ /* 0x000e620000000a00 */
[----:B------:R-:W2:Y:S01]  /*0020*/  S2R R0, SR_TID.X ;  /* 0x0000000000007919 */ /* 0x000ea20000002100 */
[----:B------:R-:W-:Y:S01]  /*0030*/  ULDC.64 UR4, c[0x0][0x208] ;  /* 0x0000820000047ab9 */ /* 0x000fe20000000a00 */
[----:B------:R-:W3:Y:S05]  /*0040*/  S2R R5, SR_CTAID.X ;  /* 0x0000000000057919 */ /* 0x000eea0000002500 */
[----:B------:R-:W4:Y:S01]  /*0050*/  LDC.64 R14, c[0x0][0x210] ;  /* 0x00008400ff0e7b82 */ /* 0x000f220000000a00 */
[----:B-1----:R4:W5:Y:S07]  /*0060*/  LDG.E R16, desc[UR4][R2.64] ;  /* 0x0000000402107981 */ /* 0x00296e000c1e1900 */
[----:B------:R-:W1:Y:S01]  /*0070*/  LDC.64 R6, c[0x0][0x218] ;  /* 0x00008600ff067b82 */ /* 0x000e620000000a00 */
[----:B--2---:R-:W-:-:S07]  /*0080*/  SHF.L.U32 R0, R0, 0x1, RZ ;  /* 0x0000000100007819 */ /* 0x004fce00000006ff */
[----:B------:R-:W2:Y:S01]  /*0090*/  LDC.64 R8, c[0x0][0x220] ;  /* 0x00008800ff087b82 */ /* 0x000ea20000000a00 */
[----:B------:R-:W-:-:S04]  /*00a0*/  LOP3.LUT R0, R0, 0xfe, RZ, 0xc0, !PT ;  /* 0x000000fe00007812 */ /* 0x000fc800078ec0ff */
[----:B---3--:R-:W-:-:S03]  /*00b0*/  LEA R0, R5, R0, 0x8 ;  /* 0x0000000005007211 */ /* 0x008fc600078e40ff */
[----:B------:R-:W3:Y:S01]  /*00c0*/  LDC.64 R10, c[0x0][0x230] ;  /* 0x00008c00ff0a7b82 */ /* 0x000ee20000000a00 */
[----:B------:R-:W-:Y:S02]  /*00d0*/  CS2R R4, SRZ ;  /* 0x0000000000047805 */ /* 0x000fe4000001ff00 */
[C---:B------:R-:W-:Y:S01]  /*00e0*/  ISETP.GE.AND P0, PT, R0.reuse, 0x190, PT ;  /* 0x000001900000780c */ /* 0x040fe20003f06270 */
[C---:B----4-:R-:W-:Y:S02]  /*00f0*/  IMAD.WIDE R2, R0.reuse, 0x4, R14 ;  /* 0x0000000400027825 */ /* 0x050fe400078e020e */
[----:B-1----:R1:W4:Y:S02]  /*0100*/  LDG.E R14, desc[UR4][R6.64] ;  /* 0x00000004060e7981 */ /* 0x002324000c1e1900 */
[----:B------:R-:W3:Y:S08]  /*0110*/  LDC.64 R12, c[0x0][0x238] ;  /* 0x00008e00ff0c7b82 */ /* 0x000ef00000000a00 */
[----:B------:R-:W4:Y:S01]  /*0120*/  @!P0 LDG.E.64 R4, desc[UR4][R2.64] ;  /* 0x0000000402048981 */ /* 0x000f22000c1e1b00 */
[----:B------:R-:W-:Y:S01]  /*0130*/  HFMA2.MMA R18, -RZ, RZ, 1.625, 0 ;  /* 0x3e800000ff127435 */ /* 0x000fe200000001ff */
[----:B-1----:R-:W1:Y:S02]  /*0140*/  LDC.64 R6, c[0x0][0x240] ;  /* 0x00009000ff067b82 */ /* 0x002e640000000a00 */
[----:B--2---:R-:W2:Y:S04]  /*0150*/  LDG.E R8, desc[UR4][R8.64] ;  /* 0x0000000408087981 */ /* 0x004ea8000c1e1900 */
[----:B---3--:R-:W3:Y:S04]  /*0160*/  LDG.E R10, desc[UR4][R10.64] ;  /* 0x000000040a0a7981 */ /* 0x008ee8000c1e1900 */
[----:B0-----:R-:W3:Y:S01]  /*0170*/  LDG.E R13, desc[UR4][R12.64] ;  /* 0x000000040c0d7981 */ /* 0x001ee2000c1e1900 */
[----:B-1----:R-:W-:-:S04]  /*0180*/  IMAD.WIDE R6, R0, 0x4, R6 ;  /* 0x0000000400067825 */ /* 0x002fc800078e0206 */
[----:B-----5:R-:W-:-:S04]  /*0190*/  FADD R16, R16, 9.9999997473787516356e-06 ;  /* 0x3727c5ac10107421 */ /* 0x020fc80000000000 */
[----:B------:R-:W0:Y:S02]  /*01a0*/  MUFU.SQRT R15, R16 ;  /* 0x00000010000f7308 */ /* 0x000e240000002000 */
[C---:B0-----:R-:W-:Y:S02]  /*01b0*/  FSETP.GT.AND P1, PT, R15.reuse, 8.50705917302346158658e+37, PT ;  /* 0x7e8000000f00780b */ /* 0x041fe40003f24000 */
[----:B------:R-:W-:-:S11]  /*01c0*/  FSETP.GEU.AND P2, PT, R15, 1.175494350822287508e-38, PT ;  /* 0x008000000f00780b */ /* 0x000fd60003f4e000 */
[----:B------:R-:W-:-:S04]  /*01d0*/  @P1 FMUL R15, R15, 0.25 ;  /* 0x3e8000000f0f1820 */ /* 0x000fc80000400000 */
[----:B------:R-:W-:-:S06]  /*01e0*/  @!P2 FMUL R15, R15, 16777216 ;  /* 0x4b8000000f0fa820 */ /* 0x000fcc0000400000 */
[----:B------:R-:W0:Y:S01]  /*01f0*/  MUFU.RCP R15, R15 ;  /* 0x0000000f000f7308 */ /* 0x000e220000001000 */
[----:B------:R-:W-:Y:S01]  /*0200*/  FSEL R18, R18, 1, P1 ;  /* 0x3f80000012127808 */ /* 0x000fe20000800000 */
[C---:B----4-:R-:W-:Y:S01]  /*0210*/  FADD R4, R14.reuse, R4 ;  /* 0x000000040e047221 */ /* 0x050fe20000000000 */
[----:B------:R-:W-:-:S03]  /*0220*/  FADD R5, R14, R5 ;  /* 0x000000050e057221 */ /* 0x000fc60000000000 */
[----:B------:R-:W-:Y:S01]  /*0230*/  @!P2 FMUL R18, R18, 16777216 ;  /* 0x4b8000001212a820 */ /* 0x000fe20000400000 */
[C---:B--2---:R-:W-:Y:S01]  /*0240*/  FADD R9, -R8.reuse, R4 ;  /* 0x0000000408097221 */ /* 0x044fe20000000100 */
[----:B------:R-:W-:Y:S02]  /*0250*/  FADD R8, -R8, R5 ;  /* 0x0000000508087221 */ /* 0x000fe40000000100 */
[----:B0-----:R-:W-:-:S04]  /*0260*/  FMUL R18, R15, R18 ;  /* 0x000000120f127220 */ /* 0x001fc80000400000 */
[-C--:B------:R-:W-:Y:S01]  /*0270*/  FMUL R9, R9, R18.reuse ;  /* 0x0000001209097220 */ /* 0x080fe20000400000 */
[----:B------:R-:W-:-:S03]  /*0280*/  FMUL R8, R8, R18 ;  /* 0x0000001208087220 */ /* 0x000fc60000400000 */
[C-C-:B---3--:R-:W-:Y:S01]  /*0290*/  FFMA R9, R10.reuse, R9, R13.reuse ;  /* 0x000000090a097223 */ /* 0x148fe2000000000d */
[----:B------:R-:W-:Y:S01]  /*02a0*/  FFMA R8, R10, R8, R13 ;  /* 0x000000080a087223 */ /* 0x000fe2000000000d */
[----:B------:R0:W-:Y:S03]  /*02b0*/  @!P0 STG.E.64 desc[UR4][R2.64], R4 ;  /* 0x0000000402008986 */ /* 0x0001e6000c101b04 */
[C---:B------:R-:W-:Y:S02]  /*02c0*/  FSETP.GEU.AND P1, PT, R9.reuse, RZ, PT ;  /* 0x000000ff0900720b */ /* 0x040fe40003f2e000 */
[C---:B------:R-:W-:Y:S02]  /*02d0*/  FSETP.GEU.AND P2, PT, R8.reuse, RZ, PT ;  /* 0x000000ff0800720b */ /* 0x040fe40003f4e000 */
[----:B------:R-:W-:Y:S02]  /*02e0*/  FSEL R10, R9, RZ, P1 ;  /* 0x000000ff090a7208 */ /* 0x000fe40000800000 */
[----:B------:R-:W-:Y:S01]  /*02f0*/  FSEL R11, R8, RZ, P2 ;  /* 0x000000ff080b7208 */ /* 0x000fe20001000000 */
[----:B0-----:R-:W-:Y:S08]  /*0300*/  @P0 EXIT ;  /* 0x000000000000094d */ /* 0x001ff00003800000 */
[----:B------:R-:W-:Y:S01]  /*0310*/  STG.E.64 desc[UR4][R6.64], R10 ;  /* 0x0000000a06007986 */ /* 0x000fe2000c101b04 */
[----:B------:R-:W-:Y:S05]  /*0320*/  EXIT ;  /* 0x000000000000794d */ /* 0x000fea0003800000 */
.L_x_0:
[----:B------:R-:W-:-:S00]  /*0330*/  BRA `(.L_x_0) ;  /* 0xfffffffc00fc7947 */ /* 0x000fc0000383ffff */
[----:B------:R-:W-:-:S00]  /*0340*/  NOP ;  /* 0x0000000000007918 */ /* 0x000fc00000000000 */
        /* <DEDUP_REMOVED lines=11> */
.L_x_1:


//--------------------- .nv.global.init           --------------------------
	.section	.nv.global.init,"aw",@progbits
.nv.global.init:
	.type		_$_str,@object
	.size		_$_str,(_$_str_$_2 - _$_str)
_$_str:
        /*0000*/ 	.byte	0x5f, 0x5f, 0x43, 0x55, 0x44, 0x41, 0x5f, 0x46, 0x54, 0x5a, 0x00
	.type		_$_str_$_2,@object
	.size		_$_str_$_2,(.L_1 - _$_str_$_2)
_$_str_$_2:
        /*000b*/ 	.byte	0x5f, 0x5f, 0x43, 0x55, 0x44, 0x41, 0x5f, 0x50, 0x52, 0x45, 0x43, 0x5f, 0x53, 0x51, 0x52, 0x54
        /*001b*/ 	.byte	0x00
.L_1:


//--------------------- .nv.constant0.triton_poi_fused__native_batch_norm_legit_no_training_convolution_relu_1 --------------------------
	.section	.nv.constant0.triton_poi_fused__native_batch_norm_legit_no_training_convolution_relu_1,"a",@progbits
	.sectionflags	@""
	.align	4
.nv.constant0.triton_poi_fused__native_batch_norm_legit_no_training_convolution_relu_1:
	.zero		588
